//
// Generated by NVIDIA NVVM Compiler
//
// Compiler Build ID: CL-36424714
// Cuda compilation tools, release 13.0, V13.0.88
// Based on NVVM 20.0.0
//

.version 9.0
.target sm_100
.address_size 64

	// .globl	_Z21matrix_transpose_cudaPfS_m
// _ZZ17sinkhorn_log_cudaPfS_S_iE10shared_max has been demoted
// _ZZ17sinkhorn_log_cudaPfS_S_iE10shared_sum has been demoted

.visible .entry _Z21matrix_transpose_cudaPfS_m(
	.param .u64 .ptr .align 1 _Z21matrix_transpose_cudaPfS_m_param_0,
	.param .u64 .ptr .align 1 _Z21matrix_transpose_cudaPfS_m_param_1,
	.param .u64 _Z21matrix_transpose_cudaPfS_m_param_2
)
{
	.reg .pred 	%p<2>;
	.reg .b32 	%r<9>;
	.reg .b32 	%f<2>;
	.reg .b64 	%rd<15>;

	ld.param.u64 	%rd3, [_Z21matrix_transpose_cudaPfS_m_param_0];
	ld.param.u64 	%rd4, [_Z21matrix_transpose_cudaPfS_m_param_1];
	ld.param.u64 	%rd5, [_Z21matrix_transpose_cudaPfS_m_param_2];
	mov.u32 	%r1, %ctaid.x;
	mov.u32 	%r2, %ntid.x;
	mov.u32 	%r3, %tid.x;
	mad.lo.s32 	%r4, %r1, %r2, %r3;
	mov.u32 	%r5, %ctaid.y;
	mov.u32 	%r6, %ntid.y;
	mov.u32 	%r7, %tid.y;
	mad.lo.s32 	%r8, %r5, %r6, %r7;
	cvt.u64.u32 	%rd1, %r8;
	cvt.s64.s32 	%rd2, %r4;
	max.u64 	%rd6, %rd1, %rd2;
	setp.ge.u64 	%p1, %rd6, %rd5;
	@%p1 bra 	$L__BB0_2;
	cvta.to.global.u64 	%rd7, %rd4;
	cvta.to.global.u64 	%rd8, %rd3;
	mad.lo.s64 	%rd9, %rd5, %rd1, %rd2;
	shl.b64 	%rd10, %rd9, 2;
	add.s64 	%rd11, %rd7, %rd10;
	ld.global.f32 	%f1, [%rd11];
	mad.lo.s64 	%rd12, %rd5, %rd2, %rd1;
	shl.b64 	%rd13, %rd12, 2;
	add.s64 	%rd14, %rd8, %rd13;
	st.global.f32 	[%rd14], %f1;
$L__BB0_2:
	ret;

}
	// .globl	_Z17sinkhorn_log_cudaPfS_S_i
.visible .entry _Z17sinkhorn_log_cudaPfS_S_i(
	.param .u64 .ptr .align 1 _Z17sinkhorn_log_cudaPfS_S_i_param_0,
	.param .u64 .ptr .align 1 _Z17sinkhorn_log_cudaPfS_S_i_param_1,
	.param .u64 .ptr .align 1 _Z17sinkhorn_log_cudaPfS_S_i_param_2,
	.param .u32 _Z17sinkhorn_log_cudaPfS_S_i_param_3
)
{
	.reg .pred 	%p<13>;
	.reg .b32 	%r<40>;
	.reg .b32 	%f<65>;
	.reg .b64 	%rd<17>;
	// demoted variable
	.shared .align 4 .b8 _ZZ17sinkhorn_log_cudaPfS_S_iE10shared_max[128];
	// demoted variable
	.shared .align 4 .b8 _ZZ17sinkhorn_log_cudaPfS_S_iE10shared_sum[128];
	ld.param.u64 	%rd4, [_Z17sinkhorn_log_cudaPfS_S_i_param_0];
	ld.param.u64 	%rd5, [_Z17sinkhorn_log_cudaPfS_S_i_param_1];
	ld.param.u64 	%rd3, [_Z17sinkhorn_log_cudaPfS_S_i_param_2];
	ld.param.u32 	%r17, [_Z17sinkhorn_log_cudaPfS_S_i_param_3];
	cvta.to.global.u64 	%rd1, %rd5;
	cvta.to.global.u64 	%rd2, %rd4;
	mov.u32 	%r1, %ctaid.x;
	mov.u32 	%r2, %tid.x;
	setp.ge.s32 	%p1, %r2, %r17;
	mov.f32 	%f62, 0fFF7FFFFF;
	@%p1 bra 	$L__BB1_3;
	mul.lo.s32 	%r3, %r17, %r1;
	mov.f32 	%f62, 0fFF7FFFFF;
	mov.u32 	%r4, %ntid.x;
	mov.u32 	%r36, %r2;
$L__BB1_2:
	add.s32 	%r18, %r36, %r3;
	mul.wide.s32 	%rd6, %r18, 4;
	add.s64 	%rd7, %rd2, %rd6;
	ld.global.f32 	%f10, [%rd7];
	mul.wide.s32 	%rd8, %r36, 4;
	add.s64 	%rd9, %rd1, %rd8;
	ld.global.f32 	%f11, [%rd9];
	add.f32 	%f12, %f10, %f11;
	max.f32 	%f62, %f62, %f12;
	add.s32 	%r36, %r36, %r4;
	setp.lt.s32 	%p2, %r36, %r17;
	@%p2 bra 	$L__BB1_2;
$L__BB1_3:
	shl.b32 	%r19, %r2, 2;
	mov.u32 	%r20, _ZZ17sinkhorn_log_cudaPfS_S_iE10shared_max;
	add.s32 	%r7, %r20, %r19;
	st.shared.f32 	[%r7], %f62;
	bar.sync 	0;
	mov.u32 	%r39, %ntid.x;
	mov.u32 	%r37, %r39;
$L__BB1_4:
	add.s32 	%r21, %r37, %r2;
	setp.ge.s32 	%p3, %r21, %r17;
	@%p3 bra 	$L__BB1_6;
	ld.shared.f32 	%f13, [%r7];
	shl.b32 	%r22, %r37, 2;
	add.s32 	%r23, %r7, %r22;
	ld.shared.f32 	%f14, [%r23];
	max.f32 	%f15, %f13, %f14;
	st.shared.f32 	[%r7], %f15;
$L__BB1_6:
	bar.sync 	0;
	shr.u32 	%r11, %r37, 1;
	setp.lt.u32 	%p4, %r37, 2;
	mov.u32 	%r37, %r11;
	@%p4 bra 	$L__BB1_7;
	bra.uni 	$L__BB1_4;
$L__BB1_7:
	setp.ge.s32 	%p5, %r2, %r17;
	mov.f32 	%f64, 0f00000000;
	@%p5 bra 	$L__BB1_10;
	mul.lo.s32 	%r9, %r17, %r1;
	mov.f32 	%f64, 0f00000000;
	ld.shared.f32 	%f4, [_ZZ17sinkhorn_log_cudaPfS_S_iE10shared_max];
	mov.u32 	%r38, %r2;
$L__BB1_9:
	add.s32 	%r24, %r38, %r9;
	mul.wide.s32 	%rd10, %r24, 4;
	add.s64 	%rd11, %rd2, %rd10;
	ld.global.f32 	%f18, [%rd11];
	mul.wide.s32 	%rd12, %r38, 4;
	add.s64 	%rd13, %rd1, %rd12;
	ld.global.f32 	%f19, [%rd13];
	add.f32 	%f20, %f18, %f19;
	sub.f32 	%f21, %f20, %f4;
	fma.rn.f32 	%f22, %f21, 0f3BBB989D, 0f3F000000;
	cvt.sat.f32.f32 	%f23, %f22;
	mov.f32 	%f24, 0f4B400001;
	mov.f32 	%f25, 0f437C0000;
	fma.rm.f32 	%f26, %f23, %f25, %f24;
	add.f32 	%f27, %f26, 0fCB40007F;
	neg.f32 	%f28, %f27;
	fma.rn.f32 	%f29, %f21, 0f3FB8AA3B, %f28;
	fma.rn.f32 	%f30, %f21, 0f32A57060, %f29;
	mov.b32 	%r25, %f26;
	shl.b32 	%r26, %r25, 23;
	mov.b32 	%f31, %r26;
	ex2.approx.ftz.f32 	%f32, %f30;
	fma.rn.f32 	%f64, %f32, %f31, %f64;
	add.s32 	%r38, %r38, %r39;
	setp.lt.s32 	%p6, %r38, %r17;
	@%p6 bra 	$L__BB1_9;
$L__BB1_10:
	mov.u32 	%r28, _ZZ17sinkhorn_log_cudaPfS_S_iE10shared_sum;
	add.s32 	%r14, %r28, %r19;
	st.shared.f32 	[%r14], %f64;
	bar.sync 	0;
$L__BB1_11:
	add.s32 	%r29, %r39, %r2;
	setp.ge.s32 	%p7, %r29, %r17;
	@%p7 bra 	$L__BB1_13;
	shl.b32 	%r30, %r39, 2;
	add.s32 	%r31, %r14, %r30;
	ld.shared.f32 	%f33, [%r31];
	ld.shared.f32 	%f34, [%r14];
	add.f32 	%f35, %f33, %f34;
	st.shared.f32 	[%r14], %f35;
$L__BB1_13:
	bar.sync 	0;
	shr.u32 	%r16, %r39, 1;
	setp.gt.u32 	%p8, %r39, 1;
	mov.u32 	%r39, %r16;
	@%p8 bra 	$L__BB1_11;
	setp.ne.s32 	%p9, %r2, 0;
	@%p9 bra 	$L__BB1_16;
	ld.shared.f32 	%f36, [_ZZ17sinkhorn_log_cudaPfS_S_iE10shared_sum];
	setp.lt.f32 	%p10, %f36, 0f00800000;
	mul.f32 	%f37, %f36, 0f4B000000;
	selp.f32 	%f38, %f37, %f36, %p10;
	selp.f32 	%f39, 0fC1B80000, 0f00000000, %p10;
	mov.b32 	%r32, %f38;
	add.s32 	%r33, %r32, -1059760811;
	and.b32  	%r34, %r33, -8388608;
	sub.s32 	%r35, %r32, %r34;
	mov.b32 	%f40, %r35;
	cvt.rn.f32.s32 	%f41, %r34;
	fma.rn.f32 	%f42, %f41, 0f34000000, %f39;
	add.f32 	%f43, %f40, 0fBF800000;
	fma.rn.f32 	%f44, %f43, 0fBE055027, 0f3E1039F6;
	fma.rn.f32 	%f45, %f44, %f43, 0fBDF8CDCC;
	fma.rn.f32 	%f46, %f45, %f43, 0f3E0F2955;
	fma.rn.f32 	%f47, %f46, %f43, 0fBE2AD8B9;
	fma.rn.f32 	%f48, %f47, %f43, 0f3E4CED0B;
	fma.rn.f32 	%f49, %f48, %f43, 0fBE7FFF22;
	fma.rn.f32 	%f50, %f49, %f43, 0f3EAAAA78;
	fma.rn.f32 	%f51, %f50, %f43, 0fBF000000;
	mul.f32 	%f52, %f43, %f51;
	fma.rn.f32 	%f53, %f52, %f43, %f43;
	fma.rn.f32 	%f54, %f42, 0f3F317218, %f53;
	setp.gt.u32 	%p11, %r32, 2139095039;
	fma.rn.f32 	%f55, %f38, 0f7F800000, 0f7F800000;
	selp.f32 	%f56, %f55, %f54, %p11;
	setp.eq.f32 	%p12, %f38, 0f00000000;
	selp.f32 	%f57, 0fFF800000, %f56, %p12;
	ld.shared.f32 	%f58, [_ZZ17sinkhorn_log_cudaPfS_S_iE10shared_max];
	add.f32 	%f59, %f58, %f57;
	neg.f32 	%f60, %f59;
	cvta.to.global.u64 	%rd14, %rd3;
	mul.wide.u32 	%rd15, %r1, 4;
	add.s64 	%rd16, %rd14, %rd15;
	st.global.f32 	[%rd16], %f60;
$L__BB1_16:
	ret;

}


// ===== COMPILED SASS (sm_100) =====

	.target	sm_100

	.elftype	@"ET_EXEC"


//--------------------- .note.nv.tkinfo           --------------------------
	.section	.note.nv.tkinfo,"",@"SHT_NOTE"
	.sectionflags	@"SHF_NOTE_NV_TKINFO"
	.tkinfo
        /*0018*/ 	.word	0x00000002
        /*0030*/ 	.string	""
        /*0030*/ 	.string	"ptxas"
        /*0030*/ 	.string	"Cuda compilation tools, release 13.0, V13.0.88"
        /*0030*/ 	.string	"Build cuda_13.0.r13.0/compiler.36424714_0"
        /*0030*/ 	.string	"-arch sm_100 -m 64 "



//--------------------- .note.nv.cuinfo           --------------------------
	.section	.note.nv.cuinfo,"",@"SHT_NOTE"
	.sectionflags	@"SHF_NOTE_NV_CUINFO"
        /*0018*/ 	.short	0x0002
        /*001a*/ 	.short	0x0064
        /*001c*/ 	.short	0x0082
	.zero		2


//--------------------- .nv.info                  --------------------------
	.section	.nv.info,"",@"SHT_CUDA_INFO"
	.align	4


	//----- nvinfo : EIATTR_REGCOUNT
	.align		4
        /*0000*/ 	.byte	0x04, 0x2f
        /*0002*/ 	.short	(.L_1 - .L_0)
	.align		4
.L_0:
        /*0004*/ 	.word	index@(_Z21matrix_transpose_cudaPfS_m)
        /*0008*/ 	.word	0x0000000c


	//----- nvinfo : EIATTR_FRAME_SIZE
	.align		4
.L_1:
        /*000c*/ 	.byte	0x04, 0x11
        /*000e*/ 	.short	(.L_3 - .L_2)
	.align		4
.L_2:
        /*0010*/ 	.word	index@(_Z21matrix_transpose_cudaPfS_m)
        /*0014*/ 	.word	0x00000000


	//----- nvinfo : EIATTR_REGCOUNT
	.align		4
.L_3:
        /*0018*/ 	.byte	0x04, 0x2f
        /*001a*/ 	.short	(.L_5 - .L_4)
	.align		4
.L_4:
        /*001c*/ 	.word	index@(_Z17sinkhorn_log_cudaPfS_S_i)
        /*0020*/ 	.word	0x00000016


	//----- nvinfo : EIATTR_FRAME_SIZE
	.align		4
.L_5:
        /*0024*/ 	.byte	0x04, 0x11
        /*0026*/ 	.short	(.L_7 - .L_6)
	.align		4
.L_6:
        /*0028*/ 	.word	index@(_Z17sinkhorn_log_cudaPfS_S_i)
        /*002c*/ 	.word	0x00000000


	//----- nvinfo : EIATTR_MIN_STACK_SIZE
	.align		4
.L_7:
        /*0030*/ 	.byte	0x04, 0x12
        /*0032*/ 	.short	(.L_9 - .L_8)
	.align		4
.L_8:
        /*0034*/ 	.word	index@(_Z17sinkhorn_log_cudaPfS_S_i)
        /*0038*/ 	.word	0x00000000


	//----- nvinfo : EIATTR_MIN_STACK_SIZE
	.align		4
.L_9:
        /*003c*/ 	.byte	0x04, 0x12
        /*003e*/ 	.short	(.L_11 - .L_10)
	.align		4
.L_10:
        /*0040*/ 	.word	index@(_Z21matrix_transpose_cudaPfS_m)
        /*0044*/ 	.word	0x00000000
.L_11:


//--------------------- .nv.compat                --------------------------
	.section	.nv.compat,"",@"SHT_CUDA_COMPAT_INFO"
	.align	4
        /*0000*/ 	.byte	0x02, 0x09, 0x00, 0x00, 0x02, 0x02, 0x01, 0x00, 0x02, 0x05, 0x05, 0x00, 0x03, 0x07, 0x01, 0x01
        /*0010*/ 	.byte	0x02, 0x03, 0x00, 0x00, 0x02, 0x06, 0x01, 0x00, 0x04, 0x0b, 0x08, 0x00, 0x01, 0x00, 0x00, 0x00
        /*0020*/ 	.byte	0x00, 0x00, 0x00, 0x00


//--------------------- .nv.info._Z17sinkhorn_log_cudaPfS_S_i --------------------------
	.section	.nv.info._Z17sinkhorn_log_cudaPfS_S_i,"",@"SHT_CUDA_INFO"
	.sectionflags	@""
	.align	4


	//----- nvinfo : EIATTR_CUDA_API_VERSION
	.align		4
        /*0000*/ 	.byte	0x04, 0x37
        /*0002*/ 	.short	(.L_13 - .L_12)
.L_12:
        /*0004*/ 	.word	0x00000082


	//----- nvinfo : EIATTR_KPARAM_INFO
	.align		4
.L_13:
        /*0008*/ 	.byte	0x04, 0x17
        /*000a*/ 	.short	(.L_15 - .L_14)
.L_14:
        /*000c*/ 	.word	0x00000000
        /*0010*/ 	.short	0x0003
        /*0012*/ 	.short	0x0018
        /*0014*/ 	.byte	0x00, 0xf0, 0x11, 0x00


	//----- nvinfo : EIATTR_KPARAM_INFO
	.align		4
.L_15:
        /*0018*/ 	.byte	0x04, 0x17
        /*001a*/ 	.short	(.L_17 - .L_16)
.L_16:
        /*001c*/ 	.word	0x00000000
        /*0020*/ 	.short	0x0002
        /*0022*/ 	.short	0x0010
        /*0024*/ 	.byte	0x00, 0xf5, 0x21, 0x00


	//----- nvinfo : EIATTR_KPARAM_INFO
	.align		4
.L_17:
        /*0028*/ 	.byte	0x04, 0x17
        /*002a*/ 	.short	(.L_19 - .L_18)
.L_18:
        /*002c*/ 	.word	0x00000000
        /*0030*/ 	.short	0x0001
        /*0032*/ 	.short	0x0008
        /*0034*/ 	.byte	0x00, 0xf5, 0x21, 0x00


	//----- nvinfo : EIATTR_KPARAM_INFO
	.align		4
.L_19:
        /*0038*/ 	.byte	0x04, 0x17
        /*003a*/ 	.short	(.L_21 - .L_20)
.L_20:
        /*003c*/ 	.word	0x00000000
        /*0040*/ 	.short	0x0000
        /*0042*/ 	.short	0x0000
        /*0044*/ 	.byte	0x00, 0xf5, 0x21, 0x00


	//----- nvinfo : EIATTR_SPARSE_MMA_MASK
	.align		4
.L_21:
        /*0048*/ 	.byte	0x03, 0x50
        /*004a*/ 	.short	0x0000


	//----- nvinfo : EIATTR_MAXREG_COUNT
	.align		4
        /*004c*/ 	.byte	0x03, 0x1b
        /*004e*/ 	.short	0x00ff


	//----- nvinfo : EIATTR_NUM_BARRIERS
	.align		4
        /*0050*/ 	.byte	0x02, 0x4c
        /*0052*/ 	.byte	0x01
	.zero		1


	//----- nvinfo : EIATTR_MERCURY_ISA_VERSION
	.align		4
        /*0054*/ 	.byte	0x03, 0x5f
        /*0056*/ 	.short	0x0101


	//----- nvinfo : EIATTR_VRC_CTA_INIT_COUNT
	.align		4
        /*0058*/ 	.byte	0x02, 0x4a
	.zero		1
	.zero		1


	//----- nvinfo : EIATTR_EXIT_INSTR_OFFSETS
	.align		4
        /*005c*/ 	.byte	0x04, 0x1c
        /*005e*/ 	.short	(.L_23 - .L_22)


	//   ....[0]....
.L_22:
        /*0060*/ 	.word	0x00000630


	//   ....[1]....
        /*0064*/ 	.word	0x00000880


	//----- nvinfo : EIATTR_CRS_STACK_SIZE
	.align		4
.L_23:
        /*0068*/ 	.byte	0x04, 0x1e
        /*006a*/ 	.short	(.L_25 - .L_24)
.L_24:
        /*006c*/ 	.word	0x00000000


	//----- nvinfo : EIATTR_CBANK_PARAM_SIZE
	.align		4
.L_25:
        /*0070*/ 	.byte	0x03, 0x19
        /*0072*/ 	.short	0x001c


	//----- nvinfo : EIATTR_PARAM_CBANK
	.align		4
        /*0074*/ 	.byte	0x04, 0x0a
        /*0076*/ 	.short	(.L_27 - .L_26)
	.align		4
.L_26:
        /*0078*/ 	.word	index@(.nv.constant0._Z17sinkhorn_log_cudaPfS_S_i)
        /*007c*/ 	.short	0x0380
        /*007e*/ 	.short	0x001c


	//----- nvinfo : EIATTR_SW_WAR
	.align		4
.L_27:
        /*0080*/ 	.byte	0x04, 0x36
        /*0082*/ 	.short	(.L_29 - .L_28)
.L_28:
        /*0084*/ 	.word	0x00000008
.L_29:


//--------------------- .nv.info._Z21matrix_transpose_cudaPfS_m --------------------------
	.section	.nv.info._Z21matrix_transpose_cudaPfS_m,"",@"SHT_CUDA_INFO"
	.sectionflags	@""
	.align	4


	//----- nvinfo : EIATTR_CUDA_API_VERSION
	.align		4
        /*0000*/ 	.byte	0x04, 0x37
        /*0002*/ 	.short	(.L_31 - .L_30)
.L_30:
        /*0004*/ 	.word	0x00000082


	//----- nvinfo : EIATTR_KPARAM_INFO
	.align		4
.L_31:
        /*0008*/ 	.byte	0x04, 0x17
        /*000a*/ 	.short	(.L_33 - .L_32)
.L_32:
        /*000c*/ 	.word	0x00000000
        /*0010*/ 	.short	0x0002
        /*0012*/ 	.short	0x0010
        /*0014*/ 	.byte	0x00, 0xf0, 0x21, 0x00


	//----- nvinfo : EIATTR_KPARAM_INFO
	.align		4
.L_33:
        /*0018*/ 	.byte	0x04, 0x17
        /*001a*/ 	.short	(.L_35 - .L_34)
.L_34:
        /*001c*/ 	.word	0x00000000
        /*0020*/ 	.short	0x0001
        /*0022*/ 	.short	0x0008
        /*0024*/ 	.byte	0x00, 0xf5, 0x21, 0x00


	//----- nvinfo : EIATTR_KPARAM_INFO
	.align		4
.L_35:
        /*0028*/ 	.byte	0x04, 0x17
        /*002a*/ 	.short	(.L_37 - .L_36)
.L_36:
        /*002c*/ 	.word	0x00000000
        /*0030*/ 	.short	0x0000
        /*0032*/ 	.short	0x0000
        /*0034*/ 	.byte	0x00, 0xf5, 0x21, 0x00


	//----- nvinfo : EIATTR_SPARSE_MMA_MASK
	.align		4
.L_37:
        /*0038*/ 	.byte	0x03, 0x50
        /*003a*/ 	.short	0x0000


	//----- nvinfo : EIATTR_MAXREG_COUNT
	.align		4
        /*003c*/ 	.byte	0x03, 0x1b
        /*003e*/ 	.short	0x00ff


	//----- nvinfo : EIATTR_MERCURY_ISA_VERSION
	.align		4
        /*0040*/ 	.byte	0x03, 0x5f
        /*0042*/ 	.short	0x0101


	//----- nvinfo : EIATTR_VRC_CTA_INIT_COUNT
	.align		4
        /*0044*/ 	.byte	0x02, 0x4a
	.zero		1
	.zero		1


	//----- nvinfo : EIATTR_EXIT_INSTR_OFFSETS
	.align		4
        /*0048*/ 	.byte	0x04, 0x1c
        /*004a*/ 	.short	(.L_39 - .L_38)


	//   ....[0]....
.L_38:
        /*004c*/ 	.word	0x00000110


	//   ....[1]....
        /*0050*/ 	.word	0x00000210


	//----- nvinfo : EIATTR_CBANK_PARAM_SIZE
	.align		4
.L_39:
        /*0054*/ 	.byte	0x03, 0x19
        /*0056*/ 	.short	0x0018


	//----- nvinfo : EIATTR_PARAM_CBANK
	.align		4
        /*0058*/ 	.byte	0x04, 0x0a
        /*005a*/ 	.short	(.L_41 - .L_40)
	.align		4
.L_40:
        /*005c*/ 	.word	index@(.nv.constant0._Z21matrix_transpose_cudaPfS_m)
        /*0060*/ 	.short	0x0380
        /*0062*/ 	.short	0x0018


	//----- nvinfo : EIATTR_SW_WAR
	.align		4
.L_41:
        /*0064*/ 	.byte	0x04, 0x36
        /*0066*/ 	.short	(.L_43 - .L_42)
.L_42:
        /*0068*/ 	.word	0x00000008
.L_43:


//--------------------- .nv.callgraph             --------------------------
	.section	.nv.callgraph,"",@"SHT_CUDA_CALLGRAPH"
	.align	4
	.sectionentsize	8
	.align		4
        /*0000*/ 	.word	0x00000000
	.align		4
        /*0004*/ 	.word	0xffffffff
	.align		4
        /*0008*/ 	.word	0x00000000
	.align		4
        /*000c*/ 	.word	0xfffffffe
	.align		4
        /*0010*/ 	.word	0x00000000
	.align		4
        /*0014*/ 	.word	0xfffffffd
	.align		4
        /*0018*/ 	.word	0x00000000
	.align		4
        /*001c*/ 	.word	0xfffffffc


//--------------------- .text._Z17sinkhorn_log_cudaPfS_S_i --------------------------
	.section	.text._Z17sinkhorn_log_cudaPfS_S_i,"ax",@progbits
	.align	128
        .global         _Z17sinkhorn_log_cudaPfS_S_i
        .type           _Z17sinkhorn_log_cudaPfS_S_i,@function
        .size           _Z17sinkhorn_log_cudaPfS_S_i,(.L_x_10 - _Z17sinkhorn_log_cudaPfS_S_i)
        .other          _Z17sinkhorn_log_cudaPfS_S_i,@"STO_CUDA_ENTRY STV_DEFAULT"
_Z17sinkhorn_log_cudaPfS_S_i:
.text._Z17sinkhorn_log_cudaPfS_S_i:
[----:B------:R-:W-:Y:S01]  /*0000*/  LDC R1, c[0x0][0x37c] ;  /* 0x0000df00ff017b82 */ /* 0x000fe20000000800 */
[----:B------:R-:W0:Y:S01]  /*0010*/  S2R R2, SR_TID.X ;  /* 0x0000000000027919 */ /* 0x000e220000002100 */
[----:B------:R-:W0:Y:S01]  /*0020*/  LDCU UR4, c[0x0][0x398] ;  /* 0x00007300ff0477ac */ /* 0x000e220008000800 */
[----:B------:R-:W-:Y:S01]  /*0030*/  BSSY.RECONVERGENT B0, `(.L_x_0) ;  /* 0x0000015000007945 */ /* 0x000fe20003800200 */
[----:B------:R-:W-:Y:S01]  /*0040*/  MOV R12, 0xff7fffff ;  /* 0xff7fffff000c7802 */ /* 0x000fe20000000f00 */
[----:B------:R-:W1:Y:S01]  /*0050*/  S2R R0, SR_CTAID.X ;  /* 0x0000000000007919 */ /* 0x000e620000002500 */
[----:B------:R-:W2:Y:S01]  /*0060*/  LDCU.64 UR6, c[0x0][0x358] ;  /* 0x00006b00ff0677ac */ /* 0x000ea20008000a00 */
[----:B0-----:R-:W-:-:S13]  /*0070*/  ISETP.GE.AND P0, PT, R2, UR4, PT ;  /* 0x0000000402007c0c */ /* 0x001fda000bf06270 */
[----:B-12---:R-:W-:Y:S05]  /*0080*/  @P0 BRA `(.L_x_1) ;  /* 0x00000000003c0947 */ /* 0x006fea0003800000 */
[----:B------:R-:W0:Y:S01]  /*0090*/  LDC R14, c[0x0][0x360] ;  /* 0x0000d800ff0e7b82 */ /* 0x000e220000000800 */
[----:B------:R-:W-:Y:S02]  /*00a0*/  MOV R12, 0xff7fffff ;  /* 0xff7fffff000c7802 */ /* 0x000fe40000000f00 */
[----:B------:R-:W-:-:S05]  /*00b0*/  MOV R3, R2 ;  /* 0x0000000200037202 */ /* 0x000fca0000000f00 */
[----:B------:R-:W1:Y:S08]  /*00c0*/  LDC.64 R8, c[0x0][0x380] ;  /* 0x0000e000ff087b82 */ /* 0x000e700000000a00 */
[----:B------:R-:W2:Y:S02]  /*00d0*/  LDC.64 R10, c[0x0][0x388] ;  /* 0x0000e200ff0a7b82 */ /* 0x000ea40000000a00 */
.L_x_2:
[----:B------:R-:W-:Y:S02]  /*00e0*/  IMAD R5, R0, UR4, R3 ;  /* 0x0000000400057c24 */ /* 0x000fe4000f8e0203 */
[----:B--2---:R-:W-:-:S04]  /*00f0*/  IMAD.WIDE R6, R3, 0x4, R10 ;  /* 0x0000000403067825 */ /* 0x004fc800078e020a */
[----:B-1----:R-:W-:Y:S02]  /*0100*/  IMAD.WIDE R4, R5, 0x4, R8 ;  /* 0x0000000405047825 */ /* 0x002fe400078e0208 */
[----:B------:R-:W2:Y:S04]  /*0110*/  LDG.E R7, desc[UR6][R6.64] ;  /* 0x0000000606077981 */ /* 0x000ea8000c1e1900 */
[----:B------:R-:W2:Y:S01]  /*0120*/  LDG.E R4, desc[UR6][R4.64] ;  /* 0x0000000604047981 */ /* 0x000ea2000c1e1900 */
[----:B0-----:R-:W-:-:S04]  /*0130*/  IADD3 R3, PT, PT, R14, R3, RZ ;  /* 0x000000030e037210 */ /* 0x001fc80007ffe0ff */
[----:B------:R-:W-:Y:S01]  /*0140*/  ISETP.GE.AND P0, PT, R3, UR4, PT ;  /* 0x0000000403007c0c */ /* 0x000fe2000bf06270 */
[----:B--2---:R-:W-:-:S05]  /*0150*/  FADD R13, R4, R7 ;  /* 0x00000007040d7221 */ /* 0x004fca0000000000 */
[----:B------:R-:W-:-:S07]  /*0160*/  FMNMX R12, R13, R12, !PT ;  /* 0x0000000c0d0c7209 */ /* 0x000fce0007800000 */
[----:B------:R-:W-:Y:S05]  /*0170*/  @!P0 BRA `(.L_x_2) ;  /* 0xfffffffc00d88947 */ /* 0x000fea000383ffff */
.L_x_1:
[----:B------:R-:W-:Y:S05]  /*0180*/  BSYNC.RECONVERGENT B0 ;  /* 0x0000000000007941 */ /* 0x000fea0003800200 */
.L_x_0:
[----:B------:R-:W0:Y:S01]  /*0190*/  S2UR UR5, SR_CgaCtaId ;  /* 0x00000000000579c3 */ /* 0x000e220000008800 */
[----:B------:R-:W-:Y:S01]  /*01a0*/  UMOV UR4, 0x400 ;  /* 0x0000040000047882 */ /* 0x000fe20000000000 */
[----:B------:R-:W1:Y:S01]  /*01b0*/  LDCU UR8, c[0x0][0x398] ;  /* 0x00007300ff0877ac */ /* 0x000e620008000800 */
[----:B0-----:R-:W-:-:S06]  /*01c0*/  ULEA UR4, UR5, UR4, 0x18 ;  /* 0x0000000405047291 */ /* 0x001fcc000f8ec0ff */
[----:B------:R-:W-:-:S05]  /*01d0*/  LEA R5, R2, UR4, 0x2 ;  /* 0x0000000402057c11 */ /* 0x000fca000f8e10ff */
[----:B------:R0:W-:Y:S01]  /*01e0*/  STS [R5], R12 ;  /* 0x0000000c05007388 */ /* 0x0001e20000000800 */
[----:B------:R-:W2:Y:S02]  /*01f0*/  LDCU UR4, c[0x0][0x360] ;  /* 0x00006c00ff0477ac */ /* 0x000ea40008000800 */
[----:B--2---:R-:W-:Y:S01]  /*0200*/  IMAD.U32 R3, RZ, RZ, UR4 ;  /* 0x00000004ff037e24 */ /* 0x004fe2000f8e00ff */
[----:B------:R-:W-:Y:S01]  /*0210*/  MOV R4, UR4 ;  /* 0x0000000400047c02 */ /* 0x000fe20008000f00 */
[----:B01----:R-:W-:Y:S06]  /*0220*/  BAR.SYNC.DEFER_BLOCKING 0x0 ;  /* 0x0000000000007b1d */ /* 0x003fec0000010000 */
.L_x_3:
[----:B------:R-:W-:-:S04]  /*0230*/  IADD3 R6, PT, PT, R2, R4, RZ ;  /* 0x0000000402067210 */ /* 0x000fc80007ffe0ff */
[----:B------:R-:W-:-:S13]  /*0240*/  ISETP.GE.AND P0, PT, R6, UR8, PT ;  /* 0x0000000806007c0c */ /* 0x000fda000bf06270 */
[----:B------:R-:W-:Y:S01]  /*0250*/  @!P0 LEA R7, R4, R5, 0x2 ;  /* 0x0000000504078211 */ /* 0x000fe200078e10ff */
[----:B------:R-:W-:Y:S05]  /*0260*/  @!P0 LDS R6, [R5] ;  /* 0x0000000005068984 */ /* 0x000fea0000000800 */
[----:B------:R-:W0:Y:S02]  /*0270*/  @!P0 LDS R7, [R7] ;  /* 0x0000000007078984 */ /* 0x000e240000000800 */
[----:B0-----:R-:W-:-:S05]  /*0280*/  @!P0 FMNMX R6, R6, R7, !PT ;  /* 0x0000000706068209 */ /* 0x001fca0007800000 */
[----:B------:R0:W-:Y:S01]  /*0290*/  @!P0 STS [R5], R6 ;  /* 0x0000000605008388 */ /* 0x0001e20000000800 */
[----:B------:R-:W-:Y:S01]  /*02a0*/  BAR.SYNC.DEFER_BLOCKING 0x0 ;  /* 0x0000000000007b1d */ /* 0x000fe20000010000 */
[----:B------:R-:W-:Y:S02]  /*02b0*/  ISETP.GE.U32.AND P0, PT, R4, 0x2, PT ;  /* 0x000000020400780c */ /* 0x000fe40003f06070 */
[----:B------:R-:W-:-:S11]  /*02c0*/  SHF.R.U32.HI R4, RZ, 0x1, R4 ;  /* 0x00000001ff047819 */ /* 0x000fd60000011604 */
[----:B0-----:R-:W-:Y:S05]  /*02d0*/  @P0 BRA `(.L_x_3) ;  /* 0xfffffffc00d40947 */ /* 0x001fea000383ffff */
[----:B------:R-:W-:Y:S01]  /*02e0*/  ISETP.GE.AND P0, PT, R2, UR8, PT ;  /* 0x0000000802007c0c */ /* 0x000fe2000bf06270 */
[----:B------:R-:W-:Y:S01]  /*02f0*/  BSSY.RECONVERGENT B0, `(.L_x_4) ;  /* 0x000001f000007945 */ /* 0x000fe20003800200 */
[----:B------:R-:W-:-:S11]  /*0300*/  IMAD.MOV.U32 R12, RZ, RZ, RZ ;  /* 0x000000ffff0c7224 */ /* 0x000fd600078e00ff */
[----:B------:R-:W-:Y:S05]  /*0310*/  @P0 BRA `(.L_x_5) ;  /* 0x0000000000700947 */ /* 0x000fea0003800000 */
[----:B------:R-:W0:Y:S01]  /*0320*/  S2UR UR5, SR_CgaCtaId ;  /* 0x00000000000579c3 */ /* 0x000e220000008800 */
[----:B------:R-:W-:Y:S01]  /*0330*/  UMOV UR4, 0x400 ;  /* 0x0000040000047882 */ /* 0x000fe20000000000 */
[----:B------:R-:W-:Y:S01]  /*0340*/  HFMA2 R12, -RZ, RZ, 0, 0 ;  /* 0x00000000ff0c7431 */ /* 0x000fe200000001ff */
[----:B------:R-:W-:-:S05]  /*0350*/  MOV R15, R2 ;  /* 0x00000002000f7202 */ /* 0x000fca0000000f00 */
[----:B------:R-:W1:Y:S08]  /*0360*/  LDC.64 R4, c[0x0][0x380] ;  /* 0x0000e000ff047b82 */ /* 0x000e700000000a00 */
[----:B------:R-:W2:Y:S01]  /*0370*/  LDC.64 R6, c[0x0][0x388] ;  /* 0x0000e200ff067b82 */ /* 0x000ea20000000a00 */
[----:B0-----:R-:W-:-:S09]  /*0380*/  ULEA UR4, UR5, UR4, 0x18 ;  /* 0x0000000405047291 */ /* 0x001fd2000f8ec0ff */
[----:B------:R-:W0:Y:S03]  /*0390*/  LDS R13, [UR4] ;  /* 0x00000004ff0d7984 */ /* 0x000e260008000800 */
.L_x_6:
[----:B------:R-:W-:Y:S02]  /*03a0*/  IMAD R9, R0, UR8, R15 ;  /* 0x0000000800097c24 */ /* 0x000fe4000f8e020f */
[----:B--2---:R-:W-:-:S04]  /*03b0*/  IMAD.WIDE R10, R15, 0x4, R6 ;  /* 0x000000040f0a7825 */ /* 0x004fc800078e0206 */
[----:B-1----:R-:W-:Y:S02]  /*03c0*/  IMAD.WIDE R8, R9, 0x4, R4 ;  /* 0x0000000409087825 */ /* 0x002fe400078e0204 */
[----:B------:R-:W2:Y:S04]  /*03d0*/  LDG.E R11, desc[UR6][R10.64] ;  /* 0x000000060a0b7981 */ /* 0x000ea8000c1e1900 */
[----:B------:R-:W2:Y:S01]  /*03e0*/  LDG.E R8, desc[UR6][R8.64] ;  /* 0x0000000608087981 */ /* 0x000ea2000c1e1900 */
[----:B------:R-:W-:Y:S01]  /*03f0*/  MOV R17, 0x3bbb989d ;  /* 0x3bbb989d00117802 */ /* 0x000fe20000000f00 */
[----:B------:R-:W-:Y:S01]  /*0400*/  IMAD.MOV.U32 R19, RZ, RZ, 0x437c0000 ;  /* 0x437c0000ff137424 */ /* 0x000fe200078e00ff */
[----:B------:R-:W-:-:S04]  /*0410*/  IADD3 R15, PT, PT, R3, R15, RZ ;  /* 0x0000000f030f7210 */ /* 0x000fc80007ffe0ff */
[----:B------:R-:W-:Y:S01]  /*0420*/  ISETP.GE.AND P0, PT, R15, UR8, PT ;  /* 0x000000080f007c0c */ /* 0x000fe2000bf06270 */
[----:B--2---:R-:W-:-:S04]  /*0430*/  FADD R14, R8, R11 ;  /* 0x0000000b080e7221 */ /* 0x004fc80000000000 */
[----:B0-----:R-:W-:-:S04]  /*0440*/  FADD R14, -R13, R14 ;  /* 0x0000000e0d0e7221 */ /* 0x001fc80000000100 */
[----:B------:R-:W-:-:S04]  /*0450*/  FFMA.SAT R16, R14, R17, 0.5 ;  /* 0x3f0000000e107423 */ /* 0x000fc80000002011 */
[----:B------:R-:W-:-:S04]  /*0460*/  FFMA.RM R16, R16, R19, 12582913 ;  /* 0x4b40000110107423 */ /* 0x000fc80000004013 */
[C---:B------:R-:W-:Y:S01]  /*0470*/  FADD R17, R16.reuse, -12583039 ;  /* 0xcb40007f10117421 */ /* 0x040fe20000000000 */
[----:B------:R-:W-:-:S03]  /*0480*/  SHF.L.U32 R9, R16, 0x17, RZ ;  /* 0x0000001710097819 */ /* 0x000fc600000006ff */
[----:B------:R-:W-:-:S04]  /*0490*/  FFMA R17, R14, 1.4426950216293334961, -R17 ;  /* 0x3fb8aa3b0e117823 */ /* 0x000fc80000000811 */
[----:B------:R-:W-:-:S06]  /*04a0*/  FFMA R17, R14, 1.925963033500011079e-08, R17 ;  /* 0x32a570600e117823 */ /* 0x000fcc0000000011 */
[----:B------:R-:W0:Y:S02]  /*04b0*/  MUFU.EX2 R17, R17 ;  /* 0x0000001100117308 */ /* 0x000e240000000800 */
[----:B0-----:R-:W-:Y:S01]  /*04c0*/  FFMA R12, R9, R17, R12 ;  /* 0x00000011090c7223 */ /* 0x001fe2000000000c */
[----:B------:R-:W-:Y:S06]  /*04d0*/  @!P0 BRA `(.L_x_6) ;  /* 0xfffffffc00b08947 */ /* 0x000fec000383ffff */
.L_x_5:
[----:B------:R-:W-:Y:S05]  /*04e0*/  BSYNC.RECONVERGENT B0 ;  /* 0x0000000000007941 */ /* 0x000fea0003800200 */
.L_x_4:
[----:B------:R-:W0:Y:S01]  /*04f0*/  S2UR UR5, SR_CgaCtaId ;  /* 0x00000000000579c3 */ /* 0x000e220000008800 */
[----:B------:R-:W-:Y:S02]  /*0500*/  UMOV UR4, 0x400 ;  /* 0x0000040000047882 */ /* 0x000fe40000000000 */
[----:B------:R-:W-:-:S04]  /*0510*/  UIADD3 UR4, UPT, UPT, UR4, 0x80, URZ ;  /* 0x0000008004047890 */ /* 0x000fc8000fffe0ff */
[----:B0-----:R-:W-:-:S06]  /*0520*/  ULEA UR4, UR5, UR4, 0x18 ;  /* 0x0000000405047291 */ /* 0x001fcc000f8ec0ff */
[----:B------:R-:W-:-:S05]  /*0530*/  LEA R4, R2, UR4, 0x2 ;  /* 0x0000000402047c11 */ /* 0x000fca000f8e10ff */
[----:B------:R0:W-:Y:S01]  /*0540*/  STS [R4], R12 ;  /* 0x0000000c04007388 */ /* 0x0001e20000000800 */
[----:B------:R-:W1:Y:S01]  /*0550*/  LDCU UR4, c[0x0][0x398] ;  /* 0x00007300ff0477ac */ /* 0x000e620008000800 */
[----:B------:R-:W-:Y:S06]  /*0560*/  BAR.SYNC.DEFER_BLOCKING 0x0 ;  /* 0x0000000000007b1d */ /* 0x000fec0000010000 */
.L_x_7:
[----:B------:R-:W-:-:S04]  /*0570*/  IADD3 R5, PT, PT, R2, R3, RZ ;  /* 0x0000000302057210 */ /* 0x000fc80007ffe0ff */
[----:B-1----:R-:W-:-:S13]  /*0580*/  ISETP.GE.AND P0, PT, R5, UR4, PT ;  /* 0x0000000405007c0c */ /* 0x002fda000bf06270 */
[----:B------:R-:W-:Y:S01]  /*0590*/  @!P0 IMAD R5, R3, 0x4, R4 ;  /* 0x0000000403058824 */ /* 0x000fe200078e0204 */
[----:B------:R-:W-:Y:S05]  /*05a0*/  @!P0 LDS R6, [R4] ;  /* 0x0000000004068984 */ /* 0x000fea0000000800 */
[----:B------:R-:W1:Y:S02]  /*05b0*/  @!P0 LDS R5, [R5] ;  /* 0x0000000005058984 */ /* 0x000e640000000800 */
[----:B-1----:R-:W-:-:S05]  /*05c0*/  @!P0 FADD R7, R5, R6 ;  /* 0x0000000605078221 */ /* 0x002fca0000000000 */
[----:B------:R2:W-:Y:S01]  /*05d0*/  @!P0 STS [R4], R7 ;  /* 0x0000000704008388 */ /* 0x0005e20000000800 */
[----:B------:R-:W-:Y:S01]  /*05e0*/  BAR.SYNC.DEFER_BLOCKING 0x0 ;  /* 0x0000000000007b1d */ /* 0x000fe20000010000 */
[----:B------:R-:W-:Y:S02]  /*05f0*/  ISETP.GT.U32.AND P0, PT, R3, 0x1, PT ;  /* 0x000000010300780c */ /* 0x000fe40003f04070 */
[----:B------:R-:W-:-:S11]  /*0600*/  SHF.R.U32.HI R3, RZ, 0x1, R3 ;  /* 0x00000001ff037819 */ /* 0x000fd60000011603 */
[----:B--2---:R-:W-:Y:S05]  /*0610*/  @P0 BRA `(.L_x_7) ;  /* 0xfffffffc00d40947 */ /* 0x004fea000383ffff */
[----:B------:R-:W-:-:S13]  /*0620*/  ISETP.NE.AND P0, PT, R2, RZ, PT ;  /* 0x000000ff0200720c */ /* 0x000fda0003f05270 */
[----:B------:R-:W-:Y:S05]  /*0630*/  @P0 EXIT ;  /* 0x000000000000094d */ /* 0x000fea0003800000 */
[----:B------:R-:W1:Y:S01]  /*0640*/  S2UR UR5, SR_CgaCtaId ;  /* 0x00000000000579c3 */ /* 0x000e620000008800 */
[----:B------:R-:W-:Y:S01]  /*0650*/  UMOV UR4, 0x400 ;  /* 0x0000040000047882 */ /* 0x000fe20000000000 */
[----:B------:R-:W-:Y:S01]  /*0660*/  HFMA2 R6, -RZ, RZ, 1.5048828125, 33.21875 ;  /* 0x3e055027ff067431 */ /* 0x000fe200000001ff */
[----:B-1----:R-:W-:-:S09]  /*0670*/  ULEA UR4, UR5, UR4, 0x18 ;  /* 0x0000000405047291 */ /* 0x002fd2000f8ec0ff */
[----:B0-----:R-:W0:Y:S04]  /*0680*/  LDS R4, [UR4+0x80] ;  /* 0x00008004ff047984 */ /* 0x001e280008000800 */
[----:B------:R-:W1:Y:S01]  /*0690*/  LDS R10, [UR4] ;  /* 0x00000004ff0a7984 */ /* 0x000e620008000800 */
[----:B0-----:R-:W-:-:S04]  /*06a0*/  FSETP.GEU.AND P0, PT, R4, 1.175494350822287508e-38, PT ;  /* 0x008000000400780b */ /* 0x001fc80003f0e000 */
[----:B------:R-:W-:-:S09]  /*06b0*/  FSEL R5, RZ, -23, P0 ;  /* 0xc1b80000ff057808 */ /* 0x000fd20000000000 */
[----:B------:R-:W-:-:S05]  /*06c0*/  @!P0 FMUL R4, R4, 8388608 ;  /* 0x4b00000004048820 */ /* 0x000fca0000400000 */
[C---:B------:R-:W-:Y:S02]  /*06d0*/  IADD3 R2, PT, PT, R4.reuse, -0x3f2aaaab, RZ ;  /* 0xc0d5555504027810 */ /* 0x040fe40007ffe0ff */
[----:B------:R-:W-:Y:S02]  /*06e0*/  ISETP.GT.U32.AND P0, PT, R4, 0x7f7fffff, PT ;  /* 0x7f7fffff0400780c */ /* 0x000fe40003f04070 */
[----:B------:R-:W-:-:S04]  /*06f0*/  LOP3.LUT R3, R2, 0xff800000, RZ, 0xc0, !PT ;  /* 0xff80000002037812 */ /* 0x000fc800078ec0ff */
[----:B------:R-:W-:-:S05]  /*0700*/  IADD3 R2, PT, PT, R4, -R3, RZ ;  /* 0x8000000304027210 */ /* 0x000fca0007ffe0ff */
[----:B------:R-:W-:-:S04]  /*0710*/  FADD R7, R2, -1 ;  /* 0xbf80000002077421 */ /* 0x000fc80000000000 */
[----:B------:R-:W-:Y:S01]  /*0720*/  FFMA R2, R7, -R6, 0.14084610342979431152 ;  /* 0x3e1039f607027423 */ /* 0x000fe20000000806 */
[----:B------:R-:W-:-:S03]  /*0730*/  I2FP.F32.S32 R6, R3 ;  /* 0x0000000300067245 */ /* 0x000fc60000201400 */
[C---:B------:R-:W-:Y:S02]  /*0740*/  FFMA R2, R7.reuse, R2, -0.12148627638816833496 ;  /* 0xbdf8cdcc07027423 */ /* 0x040fe40000000002 */
[----:B------:R-:W-:Y:S02]  /*0750*/  FFMA R5, R6, 1.1920928955078125e-07, R5 ;  /* 0x3400000006057823 */ /* 0x000fe40000000005 */
[----:B------:R-:W-:-:S04]  /*0760*/  FFMA R2, R7, R2, 0.13980610668659210205 ;  /* 0x3e0f295507027423 */ /* 0x000fc80000000002 */
[----:B------:R-:W-:-:S04]  /*0770*/  FFMA R2, R7, R2, -0.16684235632419586182 ;  /* 0xbe2ad8b907027423 */ /* 0x000fc80000000002 */
[----:B------:R-:W-:-:S04]  /*0780*/  FFMA R2, R7, R2, 0.20012299716472625732 ;  /* 0x3e4ced0b07027423 */ /* 0x000fc80000000002 */
[----:B------:R-:W-:-:S04]  /*0790*/  FFMA R2, R7, R2, -0.24999669194221496582 ;  /* 0xbe7fff2207027423 */ /* 0x000fc80000000002 */
[----:B------:R-:W-:-:S04]  /*07a0*/  FFMA R2, R7, R2, 0.33333182334899902344 ;  /* 0x3eaaaa7807027423 */ /* 0x000fc80000000002 */
[----:B------:R-:W-:-:S04]  /*07b0*/  FFMA R2, R7, R2, -0.5 ;  /* 0xbf00000007027423 */ /* 0x000fc80000000002 */
[C---:B------:R-:W-:Y:S02]  /*07c0*/  FMUL R8, R7.reuse, R2 ;  /* 0x0000000207087220 */ /* 0x040fe40000400000 */
[----:B------:R-:W0:Y:S02]  /*07d0*/  LDC.64 R2, c[0x0][0x390] ;  /* 0x0000e400ff027b82 */ /* 0x000e240000000a00 */
[----:B------:R-:W-:Y:S01]  /*07e0*/  FFMA R8, R7, R8, R7 ;  /* 0x0000000807087223 */ /* 0x000fe20000000007 */
[----:B------:R-:W-:-:S03]  /*07f0*/  MOV R7, 0x7f800000 ;  /* 0x7f80000000077802 */ /* 0x000fc60000000f00 */
[----:B------:R-:W-:Y:S02]  /*0800*/  FFMA R5, R5, 0.69314718246459960938, R8 ;  /* 0x3f31721805057823 */ /* 0x000fe40000000008 */
[C---:B------:R-:W-:Y:S01]  /*0810*/  @P0 FFMA R5, R4.reuse, R7, +INF ;  /* 0x7f80000004050423 */ /* 0x040fe20000000007 */
[----:B------:R-:W-:-:S04]  /*0820*/  FSETP.NEU.AND P0, PT, R4, RZ, PT ;  /* 0x000000ff0400720b */ /* 0x000fc80003f0d000 */
[----:B------:R-:W-:-:S05]  /*0830*/  FSEL R5, R5, -INF , P0 ;  /* 0xff80000005057808 */ /* 0x000fca0000000000 */
[----:B-1----:R-:W-:-:S04]  /*0840*/  FADD R5, R5, R10 ;  /* 0x0000000a05057221 */ /* 0x002fc80000000000 */
[----:B------:R-:W-:Y:S01]  /*0850*/  FADD R5, -R5, -RZ ;  /* 0x800000ff05057221 */ /* 0x000fe20000000100 */
[----:B0-----:R-:W-:-:S05]  /*0860*/  IMAD.WIDE.U32 R2, R0, 0x4, R2 ;  /* 0x0000000400027825 */ /* 0x001fca00078e0002 */
[----:B------:R-:W-:Y:S01]  /*0870*/  STG.E desc[UR6][R2.64], R5 ;  /* 0x0000000502007986 */ /* 0x000fe2000c101906 */
[----:B------:R-:W-:Y:S05]  /*0880*/  EXIT ;  /* 0x000000000000794d */ /* 0x000fea0003800000 */
.L_x_8:
[----:B------:R-:W-:-:S00]  /*0890*/  BRA `(.L_x_8) ;  /* 0xfffffffc00fc7947 */ /* 0x000fc0000383ffff */
[----:B------:R-:W-:-:S00]  /*08a0*/  NOP ;  /* 0x0000000000007918 */ /* 0x000fc00000000000 */
        /* <DEDUP_REMOVED lines=13> */
.L_x_10:


//--------------------- .text._Z21matrix_transpose_cudaPfS_m --------------------------
	.section	.text._Z21matrix_transpose_cudaPfS_m,"ax",@progbits
	.align	128
        .global         _Z21matrix_transpose_cudaPfS_m
        .type           _Z21matrix_transpose_cudaPfS_m,@function
        .size           _Z21matrix_transpose_cudaPfS_m,(.L_x_11 - _Z21matrix_transpose_cudaPfS_m)
        .other          _Z21matrix_transpose_cudaPfS_m,@"STO_CUDA_ENTRY STV_DEFAULT"
_Z21matrix_transpose_cudaPfS_m:
.text._Z21matrix_transpose_cudaPfS_m:
[----:B------:R-:W-:Y:S01]  /*0000*/  LDC R1, c[0x0][0x37c] ;  /* 0x0000df00ff017b82 */ /* 0x000fe20000000800 */
[----:B------:R-:W0:Y:S07]  /*0010*/  S2R R5, SR_TID.X ;  /* 0x0000000000057919 */ /* 0x000e2e0000002100 */
[----:B------:R-:W0:Y:S01]  /*0020*/  LDC R4, c[0x0][0x360] ;  /* 0x0000d800ff047b82 */ /* 0x000e220000000800 */
[----:B------:R-:W1:Y:S01]  /*0030*/  LDCU.64 UR6, c[0x0][0x390] ;  /* 0x00007200ff0677ac */ /* 0x000e620008000a00 */
[----:B------:R-:W2:Y:S06]  /*0040*/  S2R R9, SR_TID.Y ;  /* 0x0000000000097919 */ /* 0x000eac0000002200 */
[----:B------:R-:W0:Y:S08]  /*0050*/  S2UR UR4, SR_CTAID.X ;  /* 0x00000000000479c3 */ /* 0x000e300000002500 */
[----:B------:R-:W2:Y:S08]  /*0060*/  S2UR UR5, SR_CTAID.Y ;  /* 0x00000000000579c3 */ /* 0x000eb00000002600 */
[----:B------:R-:W2:Y:S01]  /*0070*/  LDC R8, c[0x0][0x364] ;  /* 0x0000d900ff087b82 */ /* 0x000ea20000000800 */
[----:B0-----:R-:W-:-:S05]  /*0080*/  IMAD R4, R4, UR4, R5 ;  /* 0x0000000404047c24 */ /* 0x001fca000f8e0205 */
[----:B------:R-:W-:Y:S01]  /*0090*/  SHF.R.S32.HI R5, RZ, 0x1f, R4 ;  /* 0x0000001fff057819 */ /* 0x000fe20000011404 */
[----:B--2---:R-:W-:-:S05]  /*00a0*/  IMAD R8, R8, UR5, R9 ;  /* 0x0000000508087c24 */ /* 0x004fca000f8e0209 */
[----:B------:R-:W-:-:S04]  /*00b0*/  ISETP.GT.U32.AND P0, PT, R8, R4, PT ;  /* 0x000000040800720c */ /* 0x000fc80003f04070 */
[----:B------:R-:W-:-:S04]  /*00c0*/  ISETP.GT.U32.AND.EX P0, PT, RZ, R5, PT, P0 ;  /* 0x00000005ff00720c */ /* 0x000fc80003f04100 */
[----:B------:R-:W-:Y:S02]  /*00d0*/  SEL R0, R8, R4, P0 ;  /* 0x0000000408007207 */ /* 0x000fe40000000000 */
[----:B------:R-:W-:Y:S02]  /*00e0*/  SEL R2, R5, RZ, !P0 ;  /* 0x000000ff05027207 */ /* 0x000fe40004000000 */
[----:B-1----:R-:W-:-:S04]  /*00f0*/  ISETP.GE.U32.AND P0, PT, R0, UR6, PT ;  /* 0x0000000600007c0c */ /* 0x002fc8000bf06070 */
[----:B------:R-:W-:-:S13]  /*0100*/  ISETP.GE.U32.AND.EX P0, PT, R2, UR7, PT, P0 ;  /* 0x0000000702007c0c */ /* 0x000fda000bf06100 */
[----:B------:R-:W-:Y:S05]  /*0110*/  @P0 EXIT ;  /* 0x000000000000094d */ /* 0x000fea0003800000 */
[----:B------:R-:W0:Y:S01]  /*0120*/  LDCU.128 UR8, c[0x0][0x380] ;  /* 0x00007000ff0877ac */ /* 0x000e220008000c00 */
[C---:B------:R-:W-:Y:S01]  /*0130*/  IMAD.WIDE.U32 R2, R8.reuse, UR6, R4 ;  /* 0x0000000608027c25 */ /* 0x040fe2000f8e0004 */
[----:B------:R-:W1:Y:S03]  /*0140*/  LDCU.64 UR4, c[0x0][0x358] ;  /* 0x00006b00ff0477ac */ /* 0x000e660008000a00 */
[----:B------:R-:W-:Y:S01]  /*0150*/  IMAD R3, R8, UR7, R3 ;  /* 0x0000000708037c24 */ /* 0x000fe2000f8e0203 */
[----:B0-----:R-:W-:-:S04]  /*0160*/  LEA R6, P0, R2, UR10, 0x2 ;  /* 0x0000000a02067c11 */ /* 0x001fc8000f8010ff */
[----:B------:R-:W-:-:S06]  /*0170*/  LEA.HI.X R7, R2, UR11, R3, 0x2, P0 ;  /* 0x0000000b02077c11 */ /* 0x000fcc00080f1403 */
[----:B-1----:R-:W2:Y:S01]  /*0180*/  LDG.E R7, desc[UR4][R6.64] ;  /* 0x0000000406077981 */ /* 0x002ea2000c1e1900 */
[----:B------:R-:W-:Y:S02]  /*0190*/  IMAD R5, R5, UR6, RZ ;  /* 0x0000000605057c24 */ /* 0x000fe4000f8e02ff */
[----:B------:R-:W-:Y:S02]  /*01a0*/  IMAD.MOV.U32 R9, RZ, RZ, RZ ;  /* 0x000000ffff097224 */ /* 0x000fe400078e00ff */
[C---:B------:R-:W-:Y:S02]  /*01b0*/  IMAD R5, R4.reuse, UR7, R5 ;  /* 0x0000000704057c24 */ /* 0x040fe4000f8e0205 */
[----:B------:R-:W-:-:S04]  /*01c0*/  IMAD.WIDE.U32 R2, R4, UR6, R8 ;  /* 0x0000000604027c25 */ /* 0x000fc8000f8e0008 */
[----:B------:R-:W-:Y:S01]  /*01d0*/  IMAD.IADD R3, R3, 0x1, R5 ;  /* 0x0000000103037824 */ /* 0x000fe200078e0205 */
[----:B------:R-:W-:-:S04]  /*01e0*/  LEA R4, P0, R2, UR8, 0x2 ;  /* 0x0000000802047c11 */ /* 0x000fc8000f8010ff */
[----:B------:R-:W-:-:S05]  /*01f0*/  LEA.HI.X R5, R2, UR9, R3, 0x2, P0 ;  /* 0x0000000902057c11 */ /* 0x000fca00080f1403 */
[----:B--2---:R-:W-:Y:S01]  /*0200*/  STG.E desc[UR4][R4.64], R7 ;  /* 0x0000000704007986 */ /* 0x004fe2000c101904 */
[----:B------:R-:W-:Y:S05]  /*0210*/  EXIT ;  /* 0x000000000000794d */ /* 0x000fea0003800000 */
.L_x_9:
        /* <DEDUP_REMOVED lines=14> */
.L_x_11:


//--------------------- .nv.shared._Z17sinkhorn_log_cudaPfS_S_i --------------------------
	.section	.nv.shared._Z17sinkhorn_log_cudaPfS_S_i,"aw",@nobits
	.sectionflags	@""
	.align	4
.nv.shared._Z17sinkhorn_log_cudaPfS_S_i:
	.zero		1280


//--------------------- .nv.shared.reserved.0     --------------------------
	.section	.nv.shared.reserved.0,"aw",@nobits
	.weak		__nv_reservedSMEM_offset_0_alias
	.size		__nv_reservedSMEM_offset_0_alias, 0, 64
	.other		__nv_reservedSMEM_offset_0_alias,@"STO_CUDA_RESERVED_SHARED STV_DEFAULT"
__nv_reservedSMEM_offset_0_alias:
	.zero		0
	.zero		64


//--------------------- .nv.constant0._Z17sinkhorn_log_cudaPfS_S_i --------------------------
	.section	.nv.constant0._Z17sinkhorn_log_cudaPfS_S_i,"a",@progbits
	.sectionflags	@""
	.align	4
.nv.constant0._Z17sinkhorn_log_cudaPfS_S_i:
	.zero		924


//--------------------- .nv.constant0._Z21matrix_transpose_cudaPfS_m --------------------------
	.section	.nv.constant0._Z21matrix_transpose_cudaPfS_m,"a",@progbits
	.sectionflags	@""
	.align	4
.nv.constant0._Z21matrix_transpose_cudaPfS_m:
	.zero		920


//--------------------- SYMBOLS --------------------------

	.type		.nv.reservedSmem.offset0,@object
	.size		.nv.reservedSmem.offset0,0x4
	.type		.nv.reservedSmem.cap,@object
	.size		.nv.reservedSmem.cap,0x4
